	.headerflags	@"EF_CUDA_TEXMODE_UNIFIED EF_CUDA_64BIT_ADDRESS EF_CUDA_ACCELERATORS EF_CUDA_SM90 EF_CUDA_VIRTUAL_SM(EF_CUDA_SM90)"
	.elftype	@"ET_EXEC"


//--------------------- .nv.info                  --------------------------
	.section	.nv.info,"",@"SHT_CUDA_INFO"
	.align	4


	//----- nvinfo : EIATTR_REGCOUNT
	.align		4
        /*0000*/ 	.byte	0x04, 0x2f
        /*0002*/ 	.short	(.L_3 - .L_2)
	.align		4
.L_2:
        /*0004*/ 	.word	index@(triton_poi_fused_add_convolution_div_sqrt_31)
        /*0008*/ 	.word	0x00000046


	//----- nvinfo : EIATTR_MIN_STACK_SIZE
	.align		4
.L_3:
        /*000c*/ 	.byte	0x04, 0x12
        /*000e*/ 	.short	(.L_5 - .L_4)
	.align		4
.L_4:
        /*0010*/ 	.word	index@(triton_poi_fused_add_convolution_div_sqrt_31)
        /*0014*/ 	.word	0x00000000


	//----- nvinfo : EIATTR_FRAME_SIZE
	.align		4
.L_5:
        /*0018*/ 	.byte	0x04, 0x11
        /*001a*/ 	.short	(.L_7 - .L_6)
	.align		4
.L_6:
        /*001c*/ 	.word	index@(triton_poi_fused_add_convolution_div_sqrt_31)
        /*0020*/ 	.word	0x00000000


	//----- nvinfo : EIATTR_MIN_STACK_SIZE
	.align		4
.L_7:
        /*0024*/ 	.byte	0x04, 0x12
        /*0026*/ 	.short	(.L_9 - .L_8)
	.align		4
.L_8:
        /*0028*/ 	.word	index@(triton_poi_fused_add_convolution_div_sqrt_31)
        /*002c*/ 	.word	0x00000000
.L_9:


//--------------------- .nv.info.triton_poi_fused_add_convolution_div_sqrt_31 --------------------------
	.section	.nv.info.triton_poi_fused_add_convolution_div_sqrt_31,"",@"SHT_CUDA_INFO"
	.sectionflags	@""
	.align	4


	//----- nvinfo : EIATTR_CUDA_API_VERSION
	.align		4
        /*0000*/ 	.byte	0x04, 0x37
        /*0002*/ 	.short	(.L_11 - .L_10)
.L_10:
        /*0004*/ 	.word	0x0000007c


	//----- nvinfo : EIATTR_KPARAM_INFO
	.align		4
.L_11:
        /*0008*/ 	.byte	0x04, 0x17
        /*000a*/ 	.short	(.L_13 - .L_12)
.L_12:
        /*000c*/ 	.word	0x00000000
        /*0010*/ 	.short	0x0005
        /*0012*/ 	.short	0x0024
        /*0014*/ 	.byte	0x00, 0xf0, 0x11, 0x00


	//----- nvinfo : EIATTR_KPARAM_INFO
	.align		4
.L_13:
        /*0018*/ 	.byte	0x04, 0x17
        /*001a*/ 	.short	(.L_15 - .L_14)
.L_14:
        /*001c*/ 	.word	0x00000000
        /*0020*/ 	.short	0x0004
        /*0022*/ 	.short	0x0020
        /*0024*/ 	.byte	0x00, 0xf0, 0x11, 0x00


	//----- nvinfo : EIATTR_KPARAM_INFO
	.align		4
.L_15:
        /*0028*/ 	.byte	0x04, 0x17
        /*002a*/ 	.short	(.L_17 - .L_16)
.L_16:
        /*002c*/ 	.word	0x00000000
        /*0030*/ 	.short	0x0003
        /*0032*/ 	.short	0x0018
        /*0034*/ 	.byte	0x00, 0xf4, 0x21, 0x00


	//----- nvinfo : EIATTR_KPARAM_INFO
	.align		4
.L_17:
        /*0038*/ 	.byte	0x04, 0x17
        /*003a*/ 	.short	(.L_19 - .L_18)
.L_18:
        /*003c*/ 	.word	0x00000000
        /*0040*/ 	.short	0x0002
        /*0042*/ 	.short	0x0010
        /*0044*/ 	.byte	0x00, 0xf4, 0x21, 0x00


	//----- nvinfo : EIATTR_KPARAM_INFO
	.align		4
.L_19:
        /*0048*/ 	.byte	0x04, 0x17
        /*004a*/ 	.short	(.L_21 - .L_20)
.L_20:
        /*004c*/ 	.word	0x00000000
        /*0050*/ 	.short	0x0001
        /*0052*/ 	.short	0x0008
        /*0054*/ 	.byte	0x00, 0xf4, 0x21, 0x00


	//----- nvinfo : EIATTR_KPARAM_INFO
	.align		4
.L_21:
        /*0058*/ 	.byte	0x04, 0x17
        /*005a*/ 	.short	(.L_23 - .L_22)
.L_22:
        /*005c*/ 	.word	0x00000000
        /*0060*/ 	.short	0x0000
        /*0062*/ 	.short	0x0000
        /*0064*/ 	.byte	0x00, 0xf4, 0x21, 0x00


	//----- nvinfo : EIATTR_SPARSE_MMA_MASK
	.align		4
.L_23:
        /*0068*/ 	.byte	0x03, 0x50
        /*006a*/ 	.short	0x0000


	//----- nvinfo : EIATTR_MAXREG_COUNT
	.align		4
        /*006c*/ 	.byte	0x03, 0x1b
        /*006e*/ 	.short	0x00ff


	//----- nvinfo : EIATTR_EXIT_INSTR_OFFSETS
	.align		4
        /*0070*/ 	.byte	0x04, 0x1c
        /*0072*/ 	.short	(.L_25 - .L_24)


	//   ....[0]....
.L_24:
        /*0074*/ 	.word	0x00001970


	//   ....[1]....
        /*0078*/ 	.word	0x000019c0


	//----- nvinfo : EIATTR_REQNTID
	.align		4
.L_25:
        /*007c*/ 	.byte	0x04, 0x10
        /*007e*/ 	.short	(.L_27 - .L_26)
.L_26:
        /*0080*/ 	.word	0x00000100
        /*0084*/ 	.word	0x00000001
        /*0088*/ 	.word	0x00000001


	//----- nvinfo : EIATTR_CBANK_PARAM_SIZE
	.align		4
.L_27:
        /*008c*/ 	.byte	0x03, 0x19
        /*008e*/ 	.short	0x0028


	//----- nvinfo : EIATTR_PARAM_CBANK
	.align		4
        /*0090*/ 	.byte	0x04, 0x0a
        /*0092*/ 	.short	(.L_29 - .L_28)
	.align		4
.L_28:
        /*0094*/ 	.word	index@(.nv.constant0.triton_poi_fused_add_convolution_div_sqrt_31)
        /*0098*/ 	.short	0x0210
        /*009a*/ 	.short	0x0028


	//----- nvinfo : EIATTR_SW_WAR
	.align		4
.L_29:
        /*009c*/ 	.byte	0x04, 0x36
        /*009e*/ 	.short	(.L_31 - .L_30)
.L_30:
        /*00a0*/ 	.word	0x00000008
.L_31:


//--------------------- .nv.callgraph             --------------------------
	.section	.nv.callgraph,"",@"SHT_CUDA_CALLGRAPH"
	.align	4
	.sectionentsize	8
	.align		4
        /*0000*/ 	.word	0x00000000
	.align		4
        /*0004*/ 	.word	0xffffffff
	.align		4
        /*0008*/ 	.word	0x00000000
	.align		4
        /*000c*/ 	.word	0xfffffffe
	.align		4
        /*0010*/ 	.word	0x00000000
	.align		4
        /*0014*/ 	.word	0xfffffffd
	.align		4
        /*0018*/ 	.word	0x00000000
	.align		4
        /*001c*/ 	.word	0xfffffffc


//--------------------- .nv.constant4             --------------------------
	.section	.nv.constant4,"a",@progbits
	.align	8
	.align		8
.nv.constant4:
        /*0000*/ 	.dword	_$_str
	.align		8
        /*0008*/ 	.dword	_$_str_$_2


//--------------------- .text.triton_poi_fused_add_convolution_div_sqrt_31 --------------------------
	.section	.text.triton_poi_fused_add_convolution_div_sqrt_31,"ax",@progbits
	.sectionflags	@"SHF_BARRIERS=1"
	.align	128
        .global         triton_poi_fused_add_convolution_div_sqrt_31
        .type           triton_poi_fused_add_convolution_div_sqrt_31,@function
        .size           triton_poi_fused_add_convolution_div_sqrt_31,(.L_x_1 - triton_poi_fused_add_convolution_div_sqrt_31)
        .other          triton_poi_fused_add_convolution_div_sqrt_31,@"STO_CUDA_ENTRY STV_DEFAULT"
triton_poi_fused_add_convolution_div_sqrt_31:
.text.triton_poi_fused_add_convolution_div_sqrt_31:
[----:B------:R-:W0:Y:S01]  /*0000*/  LDC R1, c[0x0][0x28] ;  /* 0x00000a00ff017b82 */ /* 0x000e220000000800 */
[----:B------:R-:W1:Y:S07]  /*0010*/  S2R R0, SR_TID.X ;  /* 0x0000000000007919 */ /* 0x000e6e0000002100 */
[----:B------:R-:W2:Y:S01]  /*0020*/  LDC.64 R30, c[0x0][0x218] ;  /* 0x00008600ff1e7b82 */ /* 0x000ea20000000a00 */
[----:B------:R-:W-:Y:S01]  /*0030*/  ULDC.64 UR6, c[0x0][0x208] ;  /* 0x0000820000067ab9 */ /* 0x000fe20000000a00 */
[----:B------:R-:W3:Y:S01]  /*0040*/  S2R R3, SR_CTAID.Y ;  /* 0x0000000000037919 */ /* 0x000ee20000002600 */
[----:B------:R-:W4:Y:S01]  /*0050*/  S2R R5, SR_CTAID.X ;  /* 0x0000000000057919 */ /* 0x000f220000002500 */
[----:B-1----:R-:W-:-:S02]  /*0060*/  SHF.R.U32.HI R4, RZ, 0x4, R0 ;  /* 0x00000004ff047819 */ /* 0x002fc40000011600 */
[--C-:B---3--:R-:W-:Y:S02]  /*0070*/  SHF.R.S32.HI R2, RZ, 0x17, R3.reuse ;  /* 0x00000017ff027819 */ /* 0x108fe40000011403 */
[----:B------:R-:W-:Y:S02]  /*0080*/  SGXT.U32 R4, R4, 0x4 ;  /* 0x000000040404781a */ /* 0x000fe40000000000 */
[----:B------:R-:W-:Y:S02]  /*0090*/  SGXT R2, R2, 0x1 ;  /* 0x000000010202781a */ /* 0x000fe40000000200 */
[----:B------:R-:W-:Y:S01]  /*00a0*/  PRMT R21, R4, 0x6540, R3 ;  /* 0x0000654004157816 */ /* 0x000fe20000000003 */
[----:B------:R-:W-:Y:S01]  /*00b0*/  HFMA2.MMA R4, -RZ, RZ, 0, 0 ;  /* 0x00000000ff047435 */ /* 0x000fe200000001ff */
[----:B----4-:R-:W-:Y:S02]  /*00c0*/  SHF.L.U32 R5, R5, 0x4, RZ ;  /* 0x0000000405057819 */ /* 0x010fe400000006ff */
[----:B------:R-:W-:-:S02]  /*00d0*/  LEA.HI R59, R2, R21, RZ, 0x9 ;  /* 0x00000015023b7211 */ /* 0x000fc400078f48ff */
[----:B------:R-:W-:Y:S02]  /*00e0*/  LOP3.LUT R58, R5, 0xf, R0, 0xf8, !PT ;  /* 0x0000000f053a7812 */ /* 0x000fe400078ef800 */
[----:B------:R-:W-:Y:S02]  /*00f0*/  SHF.R.S32.HI R7, RZ, 0x9, R59 ;  /* 0x00000009ff077819 */ /* 0x000fe4000001143b */
[----:B------:R-:W-:-:S03]  /*0100*/  ISETP.GE.AND P0, PT, R58, 0x9, PT ;  /* 0x000000093a00780c */ /* 0x000fc60003f06270 */
[----:B------:R-:W-:Y:S02]  /*0110*/  IMAD R7, R7, 0x9, R58 ;  /* 0x0000000907077824 */ /* 0x000fe400078e023a */
[----:B------:R-:W-:Y:S02]  /*0120*/  VIADD R14, R59, 0x20 ;  /* 0x000000203b0e7836 */ /* 0x000fe40000000000 */
[----:B--2---:R-:W-:Y:S01]  /*0130*/  IMAD.WIDE R12, R7, 0x4, R30 ;  /* 0x00000004070c7825 */ /* 0x004fe200078e021e */
[----:B------:R-:W-:Y:S02]  /*0140*/  IADD3 R16, R59, 0x30, RZ ;  /* 0x000000303b107810 */ /* 0x000fe40007ffe0ff */
[----:B------:R-:W-:Y:S02]  /*0150*/  CS2R R6, SRZ ;  /* 0x0000000000067805 */ /* 0x000fe4000001ff00 */
[----:B------:R-:W-:Y:S02]  /*0160*/  IADD3 R17, R59, 0x40, RZ ;  /* 0x000000403b117810 */ /* 0x000fe40007ffe0ff */
[----:B------:R-:W-:Y:S01]  /*0170*/  IADD3 R18, R59, 0x50, RZ ;  /* 0x000000503b127810 */ /* 0x000fe20007ffe0ff */
[----:B------:R1:W2:Y:S01]  /*0180*/  @!P0 LDG.E.EL R4, desc[UR6][R12.64] ;  /* 0x000000060c048981 */ /* 0x0002a2000c2e1900 */
[----:B------:R-:W-:-:S02]  /*0190*/  SHF.R.S32.HI R15, RZ, 0x9, R14 ;  /* 0x00000009ff0f7819 */ /* 0x000fc4000001140e */
[----:B------:R-:W-:Y:S02]  /*01a0*/  CS2R R8, SRZ ;  /* 0x0000000000087805 */ /* 0x000fe4000001ff00 */
[----:B------:R-:W-:Y:S02]  /*01b0*/  IADD3 R11, R59, 0x10, RZ ;  /* 0x000000103b0b7810 */ /* 0x000fe40007ffe0ff */
[----:B------:R-:W-:Y:S01]  /*01c0*/  SHF.R.S32.HI R17, RZ, 0x9, R17 ;  /* 0x00000009ff117819 */ /* 0x000fe20000011411 */
[----:B------:R-:W-:Y:S01]  /*01d0*/  IMAD R15, R15, 0x9, R58 ;  /* 0x000000090f0f7824 */ /* 0x000fe200078e023a */
[----:B------:R-:W-:Y:S02]  /*01e0*/  SHF.R.S32.HI R19, RZ, 0x9, R18 ;  /* 0x00000009ff137819 */ /* 0x000fe40000011412 */
[----:B------:R-:W-:Y:S01]  /*01f0*/  SHF.R.S32.HI R11, RZ, 0x9, R11 ;  /* 0x00000009ff0b7819 */ /* 0x000fe2000001140b */
[----:B------:R-:W-:Y:S01]  /*0200*/  IMAD R25, R17, 0x9, R58 ;  /* 0x0000000911197824 */ /* 0x000fe200078e023a */
[----:B-1----:R-:W-:Y:S01]  /*0210*/  SHF.R.S32.HI R13, RZ, 0x9, R16 ;  /* 0x00000009ff0d7819 */ /* 0x002fe20000011410 */
[----:B------:R-:W-:Y:S01]  /*0220*/  IMAD R27, R19, 0x9, R58 ;  /* 0x00000009131b7824 */ /* 0x000fe200078e023a */
[----:B------:R-:W-:Y:S01]  /*0230*/  IADD3 R24, R59, 0x70, RZ ;  /* 0x000000703b187810 */ /* 0x000fe20007ffe0ff */
[----:B------:R-:W-:Y:S01]  /*0240*/  IMAD.WIDE R14, R15, 0x4, R30 ;  /* 0x000000040f0e7825 */ /* 0x000fe200078e021e */
[----:B------:R-:W-:-:S03]  /*0250*/  MOV R10, RZ ;  /* 0x000000ff000a7202 */ /* 0x000fc60000000f00 */
[--C-:B------:R-:W-:Y:S01]  /*0260*/  IMAD R23, R13, 0x9, R58.reuse ;  /* 0x000000090d177824 */ /* 0x100fe200078e023a */
[----:B------:R-:W-:Y:S01]  /*0270*/  IADD3 R26, R59, 0x80, RZ ;  /* 0x000000803b1a7810 */ /* 0x000fe20007ffe0ff */
[----:B------:R-:W-:Y:S01]  /*0280*/  IMAD R11, R11, 0x9, R58 ;  /* 0x000000090b0b7824 */ /* 0x000fe200078e023a */
[----:B------:R1:W3:Y:S01]  /*0290*/  @!P0 LDG.E.EL R7, desc[UR6][R14.64] ;  /* 0x000000060e078981 */ /* 0x0002e2000c2e1900 */
[----:B------:R-:W-:-:S04]  /*02a0*/  IMAD.WIDE R16, R23, 0x4, R30 ;  /* 0x0000000417107825 */ /* 0x000fc800078e021e */
[--C-:B------:R-:W-:Y:S01]  /*02b0*/  IMAD.WIDE R18, R25, 0x4, R30.reuse ;  /* 0x0000000419127825 */ /* 0x100fe200078e021e */
[----:B------:R-:W4:Y:S03]  /*02c0*/  @!P0 LDG.E.EL R8, desc[UR6][R16.64] ;  /* 0x0000000610088981 */ /* 0x000f26000c2e1900 */
[----:B------:R-:W-:Y:S01]  /*02d0*/  IMAD.WIDE R22, R27, 0x4, R30 ;  /* 0x000000041b167825 */ /* 0x000fe200078e021e */
[----:B------:R-:W-:Y:S01]  /*02e0*/  SHF.R.S32.HI R27, RZ, 0x9, R24 ;  /* 0x00000009ff1b7819 */ /* 0x000fe20000011418 */
[----:B------:R5:W4:Y:S01]  /*02f0*/  @!P0 LDG.E.EL R9, desc[UR6][R18.64] ;  /* 0x0000000612098981 */ /* 0x000b22000c2e1900 */
[----:B-1----:R-:W-:Y:S01]  /*0300*/  SHF.R.S32.HI R15, RZ, 0x9, R26 ;  /* 0x00000009ff0f7819 */ /* 0x002fe2000001141a */
[----:B------:R-:W-:Y:S02]  /*0310*/  IMAD.WIDE R12, R11, 0x4, R30 ;  /* 0x000000040b0c7825 */ /* 0x000fe400078e021e */
[----:B------:R-:W4:Y:S02]  /*0320*/  @!P0 LDG.E.EL R10, desc[UR6][R22.64] ;  /* 0x00000006160a8981 */ /* 0x000f24000c2e1900 */
[----:B------:R-:W-:-:S02]  /*0330*/  VIADD R20, R59, 0x60 ;  /* 0x000000603b147836 */ /* 0x000fc40000000000 */
[----:B------:R1:W4:Y:S01]  /*0340*/  @!P0 LDG.E.EL R6, desc[UR6][R12.64] ;  /* 0x000000060c068981 */ /* 0x000322000c2e1900 */
[----:B0----5:R-:W-:Y:S02]  /*0350*/  IMAD R19, R27, 0x9, R58 ;  /* 0x000000091b137824 */ /* 0x021fe400078e023a */
[----:B------:R-:W-:Y:S01]  /*0360*/  SHF.R.S32.HI R25, RZ, 0x9, R20 ;  /* 0x00000009ff197819 */ /* 0x000fe20000011414 */
[----:B------:R-:W-:Y:S02]  /*0370*/  VIADD R14, R59, 0x90 ;  /* 0x000000903b0e7836 */ /* 0x000fe40000000000 */
[----:B------:R-:W-:Y:S02]  /*0380*/  IMAD R15, R15, 0x9, R58 ;  /* 0x000000090f0f7824 */ /* 0x000fe400078e023a */
[--C-:B------:R-:W-:Y:S01]  /*0390*/  IMAD.WIDE R18, R19, 0x4, R30.reuse ;  /* 0x0000000413127825 */ /* 0x100fe200078e021e */
[----:B-1----:R-:W-:Y:S02]  /*03a0*/  CS2R R12, SRZ ;  /* 0x00000000000c7805 */ /* 0x002fe4000001ff00 */
[----:B------:R-:W-:Y:S01]  /*03b0*/  IADD3 R20, R59, 0xa0, RZ ;  /* 0x000000a03b147810 */ /* 0x000fe20007ffe0ff */
[----:B------:R-:W-:Y:S01]  /*03c0*/  IMAD.WIDE R22, R15, 0x4, R30 ;  /* 0x000000040f167825 */ /* 0x000fe200078e021e */
[----:B------:R-:W-:-:S03]  /*03d0*/  SHF.R.S32.HI R15, RZ, 0x9, R14 ;  /* 0x00000009ff0f7819 */ /* 0x000fc6000001140e */
[----:B------:R-:W-:Y:S01]  /*03e0*/  IMAD R17, R25, 0x9, R58 ;  /* 0x0000000919117824 */ /* 0x000fe200078e023a */
[----:B------:R0:W5:Y:S01]  /*03f0*/  @!P0 LDG.E.EL R12, desc[UR6][R18.64] ;  /* 0x00000006120c8981 */ /* 0x000162000c2e1900 */
[----:B------:R-:W-:Y:S01]  /*0400*/  SHF.R.S32.HI R25, RZ, 0x9, R20 ;  /* 0x00000009ff197819 */ /* 0x000fe20000011414 */
[--C-:B------:R-:W-:Y:S01]  /*0410*/  IMAD R15, R15, 0x9, R58.reuse ;  /* 0x000000090f0f7824 */ /* 0x100fe200078e023a */
[----:B------:R-:W-:Y:S01]  /*0420*/  IADD3 R28, R59, 0xc0, RZ ;  /* 0x000000c03b1c7810 */ /* 0x000fe20007ffe0ff */
[----:B------:R-:W-:Y:S01]  /*0430*/  HFMA2.MMA R11, -RZ, RZ, 0, 0 ;  /* 0x00000000ff0b7435 */ /* 0x000fe200000001ff */
[----:B------:R-:W5:Y:S01]  /*0440*/  @!P0 LDG.E.EL R13, desc[UR6][R22.64] ;  /* 0x00000006160d8981 */ /* 0x000f62000c2e1900 */
[----:B0-----:R-:W-:Y:S02]  /*0450*/  VIADD R18, R59, 0xd0 ;  /* 0x000000d03b127836 */ /* 0x001fe40000000000 */
[----:B------:R-:W-:-:S03]  /*0460*/  IMAD R27, R25, 0x9, R58 ;  /* 0x00000009191b7824 */ /* 0x000fc600078e023a */
[----:B------:R-:W-:Y:S01]  /*0470*/  SHF.R.S32.HI R29, RZ, 0x9, R18 ;  /* 0x00000009ff1d7819 */ /* 0x000fe20000011412 */
[----:B------:R-:W-:Y:S01]  /*0480*/  IMAD.WIDE R24, R15, 0x4, R30 ;  /* 0x000000040f187825 */ /* 0x000fe200078e021e */
[----:B------:R-:W-:-:S03]  /*0490*/  CS2R R14, SRZ ;  /* 0x00000000000e7805 */ /* 0x000fc6000001ff00 */
[----:B------:R-:W-:Y:S01]  /*04a0*/  IMAD.WIDE R26, R27, 0x4, R30 ;  /* 0x000000041b1a7825 */ /* 0x000fe200078e021e */
[----:B------:R-:W-:-:S03]  /*04b0*/  SHF.R.S32.HI R19, RZ, 0x9, R28 ;  /* 0x00000009ff137819 */ /* 0x000fc6000001141c */
[----:B------:R-:W-:Y:S01]  /*04c0*/  IMAD.WIDE R16, R17, 0x4, R30 ;  /* 0x0000000411107825 */ /* 0x000fe200078e021e */
[----:B------:R0:W5:Y:S03]  /*04d0*/  @!P0 LDG.E.EL R15, desc[UR6][R26.64] ;  /* 0x000000061a0f8981 */ /* 0x000166000c2e1900 */
[----:B------:R-:W-:Y:S01]  /*04e0*/  IMAD R29, R29, 0x9, R58 ;  /* 0x000000091d1d7824 */ /* 0x000fe200078e023a */
[----:B------:R-:W-:Y:S01]  /*04f0*/  IADD3 R20, R59, 0xb0, RZ ;  /* 0x000000b03b147810 */ /* 0x000fe20007ffe0ff */
[----:B------:R1:W5:Y:S01]  /*0500*/  @!P0 LDG.E.EL R11, desc[UR6][R16.64] ;  /* 0x00000006100b8981 */ /* 0x000362000c2e1900 */
[----:B------:R-:W-:-:S03]  /*0510*/  MOV R18, RZ ;  /* 0x000000ff00127202 */ /* 0x000fc60000000f00 */
[----:B------:R-:W5:Y:S01]  /*0520*/  @!P0 LDG.E.EL R14, desc[UR6][R24.64] ;  /* 0x00000006180e8981 */ /* 0x000f62000c2e1900 */
[----:B0-----:R-:W-:Y:S02]  /*0530*/  IMAD.WIDE R26, R29, 0x4, R30 ;  /* 0x000000041d1a7825 */ /* 0x001fe400078e021e */
[----:B------:R-:W0:Y:S01]  /*0540*/  LDC.64 R28, c[0x0][0x210] ;  /* 0x00008400ff1c7b82 */ /* 0x000e220000000a00 */
[----:B-1----:R-:W-:Y:S01]  /*0550*/  SHF.R.S32.HI R17, RZ, 0x9, R20 ;  /* 0x00000009ff117819 */ /* 0x002fe20000011414 */
[--C-:B------:R-:W-:Y:S01]  /*0560*/  IMAD R20, R21, 0x9, R58.reuse ;  /* 0x0000000915147824 */ /* 0x100fe200078e023a */
[----:B------:R-:W5:Y:S03]  /*0570*/  @!P0 LDG.E.EL R18, desc[UR6][R26.64] ;  /* 0x000000061a128981 */ /* 0x000f66000c2e1900 */
[----:B------:R-:W-:Y:S01]  /*0580*/  IMAD R17, R17, 0x9, R58 ;  /* 0x0000000911117824 */ /* 0x000fe200078e023a */
[----:B------:R-:W-:-:S03]  /*0590*/  MOV R21, RZ ;  /* 0x000000ff00157202 */ /* 0x000fc60000000f00 */
[----:B------:R-:W-:Y:S01]  /*05a0*/  IMAD.WIDE R22, R17, 0x4, R30 ;  /* 0x0000000411167825 */ /* 0x000fe200078e021e */
[----:B------:R-:W-:-:S03]  /*05b0*/  CS2R R16, SRZ ;  /* 0x0000000000107805 */ /* 0x000fc6000001ff00 */
[----:B------:R-:W-:Y:S01]  /*05c0*/  IMAD R33, R19, 0x9, R58 ;  /* 0x0000000913217824 */ /* 0x000fe200078e023a */
[----:B------:R-:W-:Y:S02]  /*05d0*/  IADD3 R19, R59, 0xe0, RZ ;  /* 0x000000e03b137810 */ /* 0x000fe40007ffe0ff */
[----:B------:R1:W5:Y:S01]  /*05e0*/  @!P0 LDG.E.EL R16, desc[UR6][R22.64] ;  /* 0x0000000616108981 */ /* 0x000362000c2e1900 */
[----:B0-----:R-:W-:-:S05]  /*05f0*/  IMAD.WIDE R34, R20, 0x4, R28 ;  /* 0x0000000414227825 */ /* 0x001fca00078e021c */
[----:B------:R-:W5:Y:S01]  /*0600*/  @!P0 LDG.E.EL R21, desc[UR6][R34.64] ;  /* 0x0000000622158981 */ /* 0x000f62000c2e1900 */
[----:B-1----:R-:W-:Y:S01]  /*0610*/  HFMA2.MMA R23, -RZ, RZ, 0, 0 ;  /* 0x00000000ff177435 */ /* 0x002fe200000001ff */
[----:B------:R-:W-:Y:S01]  /*0620*/  VIADD R22, R20, 0x90 ;  /* 0x0000009014167836 */ /* 0x000fe20000000000 */
[----:B------:R-:W-:-:S03]  /*0630*/  SHF.R.S32.HI R19, RZ, 0x9, R19 ;  /* 0x00000009ff137819 */ /* 0x000fc60000011413 */
[----:B------:R-:W-:Y:S01]  /*0640*/  IMAD.WIDE R42, R22, 0x4, R28 ;  /* 0x00000004162a7825 */ /* 0x000fe200078e021c */
[----:B------:R-:W-:-:S03]  /*0650*/  IADD3 R26, R20, 0x1b0, RZ ;  /* 0x000001b0141a7810 */ /* 0x000fc60007ffe0ff */
[----:B------:R-:W-:Y:S01]  /*0660*/  IMAD.WIDE R24, R33, 0x4, R30 ;  /* 0x0000000421187825 */ /* 0x000fe200078e021e */
[----:B------:R0:W5:Y:S03]  /*0670*/  @!P0 LDG.E.EL R23, desc[UR6][R42.64] ;  /* 0x000000062a178981 */ /* 0x000166000c2e1900 */
[----:B------:R-:W-:Y:S01]  /*0680*/  IMAD R33, R19, 0x9, R58 ;  /* 0x0000000913217824 */ /* 0x000fe200078e023a */
[----:B------:R-:W-:Y:S01]  /*0690*/  HFMA2.MMA R19, -RZ, RZ, 0, 0 ;  /* 0x00000000ff137435 */ /* 0x000fe200000001ff */
[----:B------:R-:W-:Y:S01]  /*06a0*/  IADD3 R41, R20, 0x240, RZ ;  /* 0x0000024014297810 */ /* 0x000fe20007ffe0ff */
[----:B------:R-:W-:Y:S01]  /*06b0*/  HFMA2.MMA R40, -RZ, RZ, 0, 0 ;  /* 0x00000000ff287435 */ /* 0x000fe200000001ff */
[----:B------:R1:W5:Y:S01]  /*06c0*/  @!P0 LDG.E.EL R17, desc[UR6][R24.64] ;  /* 0x0000000618118981 */ /* 0x000362000c2e1900 */
[----:B------:R-:W-:Y:S01]  /*06d0*/  IMAD.WIDE R32, R33, 0x4, R30 ;  /* 0x0000000421207825 */ /* 0x000fe200078e021e */
[----:B0-----:R-:W-:-:S03]  /*06e0*/  IADD3 R43, R20, 0x2d0, RZ ;  /* 0x000002d0142b7810 */ /* 0x001fc60007ffe0ff */
[----:B------:R-:W-:Y:S02]  /*06f0*/  IMAD.MOV.U32 R27, RZ, RZ, RZ ;  /* 0x000000ffff1b7224 */ /* 0x000fe400078e00ff */
[--C-:B------:R-:W-:Y:S01]  /*0700*/  IMAD.WIDE R38, R26, 0x4, R28.reuse ;  /* 0x000000041a267825 */ /* 0x100fe200078e021c */
[----:B------:R0:W5:Y:S01]  /*0710*/  @!P0 LDG.E.EL R19, desc[UR6][R32.64] ;  /* 0x0000000620138981 */ /* 0x000162000c2e1900 */
[----:B-1----:R-:W-:Y:S02]  /*0720*/  IADD3 R24, R20, 0x120, RZ ;  /* 0x0000012014187810 */ /* 0x002fe40007ffe0ff */
[--C-:B------:R-:W-:Y:S01]  /*0730*/  IMAD.WIDE R36, R41, 0x4, R28.reuse ;  /* 0x0000000429247825 */ /* 0x100fe200078e021c */
[----:B------:R-:W-:Y:S01]  /*0740*/  MOV R25, RZ ;  /* 0x000000ff00197202 */ /* 0x000fe20000000f00 */
[----:B------:R-:W5:Y:S01]  /*0750*/  @!P0 LDG.E.EL R27, desc[UR6][R38.64] ;  /* 0x00000006261b8981 */ /* 0x000f62000c2e1900 */
[----:B------:R-:W-:Y:S01]  /*0760*/  MOV R42, RZ ;  /* 0x000000ff002a7202 */ /* 0x000fe20000000f00 */
[--C-:B------:R-:W-:Y:S01]  /*0770*/  IMAD.WIDE R34, R43, 0x4, R28.reuse ;  /* 0x000000042b227825 */ /* 0x100fe200078e021c */
[----:B------:R-:W-:Y:S01]  /*0780*/  HFMA2.MMA R44, -RZ, RZ, 0, 0 ;  /* 0x00000000ff2c7435 */ /* 0x000fe200000001ff */
[----:B------:R-:W5:Y:S02]  /*0790*/  @!P0 LDG.E.EL R40, desc[UR6][R36.64] ;  /* 0x0000000624288981 */ /* 0x000f64000c2e1900 */
[----:B0-----:R-:W-:-:S02]  /*07a0*/  IMAD.WIDE R32, R24, 0x4, R28 ;  /* 0x0000000418207825 */ /* 0x001fc400078e021c */
[----:B------:R-:W5:Y:S02]  /*07b0*/  @!P0 LDG.E.EL R42, desc[UR6][R34.64] ;  /* 0x00000006222a8981 */ /* 0x000f64000c2e1900 */
[----:B------:R-:W-:Y:S02]  /*07c0*/  VIADD R45, R20, 0x360 ;  /* 0x00000360142d7836 */ /* 0x000fe40000000000 */
[----:B------:R0:W5:Y:S01]  /*07d0*/  @!P0 LDG.E.EL R25, desc[UR6][R32.64] ;  /* 0x0000000620198981 */ /* 0x000162000c2e1900 */
[----:B------:R-:W-:Y:S02]  /*07e0*/  IADD3 R47, R20, 0x3f0, RZ ;  /* 0x000003f0142f7810 */ /* 0x000fe40007ffe0ff */
[----:B------:R-:W-:Y:S01]  /*07f0*/  MOV R46, RZ ;  /* 0x000000ff002e7202 */ /* 0x000fe20000000f00 */
[----:B0-----:R-:W-:Y:S01]  /*0800*/  IMAD.WIDE R32, R45, 0x4, R28 ;  /* 0x000000042d207825 */ /* 0x001fe200078e021c */
[----:B------:R-:W-:Y:S01]  /*0810*/  IADD3 R49, R20, 0x480, RZ ;  /* 0x0000048014317810 */ /* 0x000fe20007ffe0ff */
[----:B------:R-:W-:-:S02]  /*0820*/  HFMA2.MMA R48, -RZ, RZ, 0, 0 ;  /* 0x00000000ff307435 */ /* 0x000fc400000001ff */
[--C-:B------:R-:W-:Y:S01]  /*0830*/  IMAD.WIDE R36, R47, 0x4, R28.reuse ;  /* 0x000000042f247825 */ /* 0x100fe200078e021c */
[----:B------:R-:W5:Y:S01]  /*0840*/  @!P0 LDG.E.EL R44, desc[UR6][R32.64] ;  /* 0x00000006202c8981 */ /* 0x000f62000c2e1900 */
[----:B------:R-:W-:Y:S02]  /*0850*/  IADD3 R59, R59, 0xf0, RZ ;  /* 0x000000f03b3b7810 */ /* 0x000fe40007ffe0ff */
[----:B------:R-:W-:Y:S01]  /*0860*/  IMAD.WIDE R60, R49, 0x4, R28 ;  /* 0x00000004313c7825 */ /* 0x000fe200078e021c */
[----:B------:R0:W5:Y:S01]  /*0870*/  @!P0 LDG.E.EL R46, desc[UR6][R36.64] ;  /* 0x00000006242e8981 */ /* 0x000162000c2e1900 */
[----:B------:R-:W-:Y:S02]  /*0880*/  IADD3 R57, R20, 0x6c0, RZ ;  /* 0x000006c014397810 */ /* 0x000fe40007ffe0ff */
[----:B------:R-:W-:Y:S01]  /*0890*/  SHF.R.S32.HI R59, RZ, 0x9, R59 ;  /* 0x00000009ff3b7819 */ /* 0x000fe2000001143b */
[----:B------:R-:W5:Y:S01]  /*08a0*/  @!P0 LDG.E.EL R48, desc[UR6][R60.64] ;  /* 0x000000063c308981 */ /* 0x000f62000c2e1900 */
[----:B------:R-:W-:Y:S01]  /*08b0*/  MOV R56, RZ ;  /* 0x000000ff00387202 */ /* 0x000fe20000000f00 */
[----:B0-----:R-:W-:-:S04]  /*08c0*/  IMAD.WIDE R36, R57, 0x4, R28 ;  /* 0x0000000439247825 */ /* 0x001fc800078e021c */
[----:B------:R-:W-:Y:S01]  /*08d0*/  IMAD R59, R59, 0x9, R58 ;  /* 0x000000093b3b7824 */ /* 0x000fe200078e023a */
[----:B------:R0:W5:Y:S03]  /*08e0*/  @!P0 LDG.E.EL R56, desc[UR6][R36.64] ;  /* 0x0000000624388981 */ /* 0x000166000c2e1900 */
[----:B------:R-:W-:Y:S01]  /*08f0*/  IMAD.WIDE R30, R59, 0x4, R30 ;  /* 0x000000043b1e7825 */ /* 0x000fe200078e021e */
[----:B0-----:R-:W-:Y:S02]  /*0900*/  CS2R R36, SRZ ;  /* 0x0000000000247805 */ /* 0x001fe4000001ff00 */
[----:B------:R-:W-:Y:S01]  /*0910*/  IADD3 R55, R20, 0x630, RZ ;  /* 0x0000063014377810 */ /* 0x000fe20007ffe0ff */
[----:B------:R-:W-:Y:S01]  /*0920*/  HFMA2.MMA R54, -RZ, RZ, 0, 0 ;  /* 0x00000000ff367435 */ /* 0x000fe200000001ff */
[----:B------:R-:W-:Y:S02]  /*0930*/  IADD3 R53, R20, 0x5a0, RZ ;  /* 0x000005a014357810 */ /* 0x000fe40007ffe0ff */
[----:B------:R-:W5:Y:S01]  /*0940*/  @!P0 LDG.E.EL R36, desc[UR6][R30.64] ;  /* 0x000000061e248981 */ /* 0x000f62000c2e1900 */
[----:B------:R-:W-:Y:S01]  /*0950*/  VIADD R51, R20, 0x510 ;  /* 0x0000051014337836 */ /* 0x000fe20000000000 */
[----:B------:R-:W-:Y:S01]  /*0960*/  MOV R50, RZ ;  /* 0x000000ff00327202 */ /* 0x000fe20000000f00 */
[----:B------:R-:W-:-:S02]  /*0970*/  IMAD.MOV.U32 R52, RZ, RZ, RZ ;  /* 0x000000ffff347224 */ /* 0x000fc400078e00ff */
[----:B------:R-:W-:Y:S01]  /*0980*/  IMAD.WIDE R32, R55, 0x4, R28 ;  /* 0x0000000437207825 */ /* 0x000fe200078e021c */
[----:B------:R-:W-:-:S03]  /*0990*/  IADD3 R61, R20, 0x750, RZ ;  /* 0x00000750143d7810 */ /* 0x000fc60007ffe0ff */
[--C-:B------:R-:W-:Y:S01]  /*09a0*/  IMAD.WIDE R38, R51, 0x4, R28.reuse ;  /* 0x0000000433267825 */ /* 0x100fe200078e021c */
[----:B------:R0:W5:Y:S03]  /*09b0*/  @!P0 LDG.E.EL R54, desc[UR6][R32.64] ;  /* 0x0000000620368981 */ /* 0x000166000c2e1900 */
[--C-:B------:R-:W-:Y:S01]  /*09c0*/  IMAD.WIDE R34, R53, 0x4, R28.reuse ;  /* 0x0000000435227825 */ /* 0x100fe200078e021c */
[----:B------:R1:W5:Y:S03]  /*09d0*/  @!P0 LDG.E.EL R50, desc[UR6][R38.64] ;  /* 0x0000000626328981 */ /* 0x000366000c2e1900 */
[----:B------:R-:W-:Y:S01]  /*09e0*/  VIADD R60, R20, 0x7e0 ;  /* 0x000007e0143c7836 */ /* 0x000fe20000000000 */
[----:B------:R1:W5:Y:S01]  /*09f0*/  @!P0 LDG.E.EL R52, desc[UR6][R34.64] ;  /* 0x0000000622348981 */ /* 0x000362000c2e1900 */
[----:B0-----:R-:W-:Y:S01]  /*0a00*/  CS2R R32, SRZ ;  /* 0x0000000000207805 */ /* 0x001fe2000001ff00 */
[----:B-1----:R-:W-:-:S04]  /*0a10*/  IMAD.WIDE R38, R61, 0x4, R28 ;  /* 0x000000043d267825 */ /* 0x002fc800078e021c */
[----:B------:R-:W-:Y:S01]  /*0a20*/  IMAD.WIDE R34, R60, 0x4, R28 ;  /* 0x000000043c227825 */ /* 0x000fe200078e021c */
[----:B------:R-:W5:Y:S04]  /*0a30*/  @!P0 LDG.E.EL R32, desc[UR6][R38.64] ;  /* 0x0000000626208981 */ /* 0x000f68000c2e1900 */
[----:B------:R-:W5:Y:S01]  /*0a40*/  @!P0 LDG.E.EL R33, desc[UR6][R34.64] ;  /* 0x0000000622218981 */ /* 0x000f62000c2e1900 */
[----:B------:R-:W-:-:S05]  /*0a50*/  IADD3 R59, R20, 0x870, RZ ;  /* 0x00000870143b7810 */ /* 0x000fca0007ffe0ff */
[----:B------:R-:W-:-:S05]  /*0a60*/  IMAD.WIDE R28, R59, 0x4, R28 ;  /* 0x000000043b1c7825 */ /* 0x000fca00078e021c */
[----:B------:R0:W5:Y:S01]  /*0a70*/  @!P0 LDG.E.EL R37, desc[UR6][R28.64] ;  /* 0x000000061c258981 */ /* 0x000162000c2e1900 */
[----:B--2---:R-:W0:Y:S02]  /*0a80*/  MUFU.SQRT R4, R4 ;  /* 0x0000000400047308 */ /* 0x004e240000002000 */
[----:B0-----:R-:W-:-:S06]  /*0a90*/  FADD R29, R4, 1.00000001335143196e-10 ;  /* 0x2edbe6ff041d7421 */ /* 0x001fcc0000000000 */
[----:B---3--:R-:W0:Y:S01]  /*0aa0*/  MUFU.SQRT R7, R7 ;  /* 0x0000000700077308 */ /* 0x008e220000002000 */
[----:B------:R-:W-:-:S07]  /*0ab0*/  FSETP.GT.AND P4, PT, R29, 8.50705917302346158658e+37, PT ;  /* 0x7e8000001d00780b */ /* 0x000fce0003f84000 */
[----:B----4-:R-:W-:Y:S08]  /*0ac0*/  MUFU.SQRT R8, R8 ;  /* 0x0000000800087308 */ /* 0x010ff00000002000 */
[----:B------:R-:W1:Y:S01]  /*0ad0*/  MUFU.SQRT R6, R6 ;  /* 0x0000000600067308 */ /* 0x000e620000002000 */
[----:B0-----:R-:W-:-:S07]  /*0ae0*/  FADD R65, R7, 1.00000001335143196e-10 ;  /* 0x2edbe6ff07417421 */ /* 0x001fce0000000000 */
[----:B------:R-:W0:Y:S01]  /*0af0*/  MUFU.SQRT R9, R9 ;  /* 0x0000000900097308 */ /* 0x000e220000002000 */
[----:B------:R-:W-:Y:S01]  /*0b00*/  @P4 FMUL R29, R29, 0.25 ;  /* 0x3e8000001d1d4820 */ /* 0x000fe20000400000 */
[----:B-1----:R-:W-:-:S06]  /*0b10*/  FADD R4, R6, 1.00000001335143196e-10 ;  /* 0x2edbe6ff06047421 */ /* 0x002fcc0000000000 */
[----:B------:R-:W1:Y:S01]  /*0b20*/  MUFU.SQRT R10, R10 ;  /* 0x0000000a000a7308 */ /* 0x000e620000002000 */
[----:B------:R-:W2:Y:S01]  /*0b30*/  LDC.64 R6, c[0x0][0x220] ;  /* 0x00008800ff067b82 */ /* 0x000ea20000000a00 */
[----:B------:R-:W-:Y:S01]  /*0b40*/  FSETP.GT.AND P3, PT, R4, 8.50705917302346158658e+37, PT ;  /* 0x7e8000000400780b */ /* 0x000fe20003f64000 */
[----:B------:R-:W-:-:S05]  /*0b50*/  FADD R67, R8, 1.00000001335143196e-10 ;  /* 0x2edbe6ff08437421 */ /* 0x000fca0000000000 */
[----:B------:R-:W-:Y:S01]  /*0b60*/  MUFU.RCP R29, R29 ;  /* 0x0000001d001d7308 */ /* 0x000fe20000001000 */
[----:B0-----:R-:W-:Y:S01]  /*0b70*/  FADD R28, R9, 1.00000001335143196e-10 ;  /* 0x2edbe6ff091c7421 */ /* 0x001fe20000000000 */
[----:B------:R-:W-:Y:S01]  /*0b80*/  FSETP.GT.AND P1, PT, R67, 8.50705917302346158658e+37, PT ;  /* 0x7e8000004300780b */ /* 0x000fe20003f24000 */
[----:B-1----:R-:W-:-:S03]  /*0b90*/  FADD R39, R10, 1.00000001335143196e-10 ;  /* 0x2edbe6ff0a277421 */ /* 0x002fc60000000000 */
[----:B------:R-:W-:Y:S01]  /*0ba0*/  FSETP.GT.AND P6, PT, R28, 8.50705917302346158658e+37, PT ;  /* 0x7e8000001c00780b */ /* 0x000fe20003fc4000 */
[----:B------:R-:W-:Y:S01]  /*0bb0*/  @P3 FMUL R4, R4, 0.25 ;  /* 0x3e80000004043820 */ /* 0x000fe20000400000 */
[----:B-----5:R-:W0:Y:S01]  /*0bc0*/  MUFU.SQRT R11, R11 ;  /* 0x0000000b000b7308 */ /* 0x020e220000002000 */
[----:B------:R-:W-:-:S06]  /*0bd0*/  FSETP.GT.AND P5, PT, R39, 8.50705917302346158658e+37, PT ;  /* 0x7e8000002700780b */ /* 0x000fcc0003fa4000 */
[----:B------:R-:W-:Y:S01]  /*0be0*/  @P1 FMUL R67, R67, 0.25 ;  /* 0x3e80000043431820 */ /* 0x000fe20000400000 */
[----:B------:R-:W1:Y:S01]  /*0bf0*/  MUFU.RCP R4, R4 ;  /* 0x0000000400047308 */ /* 0x000e620000001000 */
[----:B0-----:R-:W-:-:S07]  /*0c00*/  FADD R35, R11, 1.00000001335143196e-10 ;  /* 0x2edbe6ff0b237421 */ /* 0x001fce0000000000 */
[----:B------:R-:W0:Y:S01]  /*0c10*/  MUFU.SQRT R13, R13 ;  /* 0x0000000d000d7308 */ /* 0x000e220000002000 */
[----:B------:R-:W-:Y:S01]  /*0c20*/  @P6 FMUL R28, R28, 0.25 ;  /* 0x3e8000001c1c6820 */ /* 0x000fe20000400000 */
[----:B------:R-:W-:Y:S01]  /*0c30*/  @P5 FMUL R39, R39, 0.25 ;  /* 0x3e80000027275820 */ /* 0x000fe20000400000 */
[----:B------:R-:W-:-:S05]  /*0c40*/  FMUL R8, R21, 0.25 ;  /* 0x3e80000015087820 */ /* 0x000fca0000400000 */
[----:B------:R-:W-:Y:S02]  /*0c50*/  FSEL R8, R8, R21, P4 ;  /* 0x0000001508087208 */ /* 0x000fe40002000000 */
[----:B------:R-:W-:-:S03]  /*0c60*/  FSETP.GT.AND P4, PT, R35, 8.50705917302346158658e+37, PT ;  /* 0x7e8000002300780b */ /* 0x000fc60003f84000 */
[----:B------:R-:W-:Y:S01]  /*0c70*/  FMUL R29, R29, R8 ;  /* 0x000000081d1d7220 */ /* 0x000fe20000400000 */
[----:B--2---:R-:W-:-:S04]  /*0c80*/  IMAD.WIDE R8, R20, 0x4, R6 ;  /* 0x0000000414087825 */ /* 0x004fc800078e0206 */
[----:B------:R-:W-:Y:S01]  /*0c90*/  FMUL R20, R23, 0.25 ;  /* 0x3e80000017147820 */ /* 0x000fe20000400000 */
[----:B------:R-:W2:Y:S01]  /*0ca0*/  MUFU.SQRT R12, R12 ;  /* 0x0000000c000c7308 */ /* 0x000ea20000002000 */
[----:B------:R-:W-:-:S03]  /*0cb0*/  FSETP.GT.AND P2, PT, R65, 8.50705917302346158658e+37, PT ;  /* 0x7e8000004100780b */ /* 0x000fc60003f44000 */
[----:B------:R-:W-:-:S04]  /*0cc0*/  FSEL R11, R20, R23, P3 ;  /* 0x00000017140b7208 */ /* 0x000fc80001800000 */
[----:B------:R-:W3:Y:S01]  /*0cd0*/  MUFU.RCP R67, R67 ;  /* 0x0000004300437308 */ /* 0x000ee20000001000 */
[----:B-1----:R-:W-:Y:S01]  /*0ce0*/  FMUL R11, R4, R11 ;  /* 0x0000000b040b7220 */ /* 0x002fe20000400000 */
[----:B------:R1:W-:Y:S01]  /*0cf0*/  @!P0 STG.E desc[UR6][R8.64], R29 ;  /* 0x0000001d08008986 */ /* 0x0003e2000c101906 */
[----:B------:R-:W-:-:S05]  /*0d00*/  @P4 FMUL R35, R35, 0.25 ;  /* 0x3e80000023234820 */ /* 0x000fca0000400000 */
[----:B------:R-:W4:Y:S01]  /*0d10*/  MUFU.RCP R10, R28 ;  /* 0x0000001c000a7308 */ /* 0x000f220000001000 */
[----:B------:R-:W-:Y:S01]  /*0d20*/  FMUL R4, R27, 0.25 ;  /* 0x3e8000001b047820 */ /* 0x000fe20000400000 */
[----:B-1----:R-:W-:-:S06]  /*0d30*/  FMUL R9, R40, 0.25 ;  /* 0x3e80000028097820 */ /* 0x002fcc0000400000 */
[----:B------:R-:W1:Y:S01]  /*0d40*/  MUFU.RCP R39, R39 ;  /* 0x0000002700277308 */ /* 0x000e620000001000 */
[----:B------:R-:W-:Y:S01]  /*0d50*/  FSEL R4, R4, R27, P1 ;  /* 0x0000001b04047208 */ /* 0x000fe20000800000 */
[----:B0-----:R-:W-:Y:S01]  /*0d60*/  FADD R13, R13, 1.00000001335143196e-10 ;  /* 0x2edbe6ff0d0d7421 */ /* 0x001fe20000000000 */
[----:B------:R-:W-:Y:S01]  /*0d70*/  FSEL R9, R9, R40, P6 ;  /* 0x0000002809097208 */ /* 0x000fe20003000000 */
[----:B------:R-:W-:Y:S01]  /*0d80*/  FMUL R29, R42, 0.25 ;  /* 0x3e8000002a1d7820 */ /* 0x000fe20000400000 */
[----:B------:R-:W-:-:S03]  /*0d90*/  FMUL R20, R25, 0.25 ;  /* 0x3e80000019147820 */ /* 0x000fc60000400000 */
[----:B------:R-:W0:Y:S01]  /*0da0*/  MUFU.SQRT R14, R14 ;  /* 0x0000000e000e7308 */ /* 0x000e220000002000 */
[----:B------:R-:W-:Y:S01]  /*0db0*/  @P2 FMUL R65, R65, 0.25 ;  /* 0x3e80000041412820 */ /* 0x000fe20000400000 */
[----:B--2---:R-:W-:Y:S01]  /*0dc0*/  FADD R12, R12, 1.00000001335143196e-10 ;  /* 0x2edbe6ff0c0c7421 */ /* 0x004fe20000000000 */
[----:B------:R-:W-:Y:S01]  /*0dd0*/  FSEL R20, R20, R25, P2 ;  /* 0x0000001914147208 */ /* 0x000fe20001000000 */
[----:B---3--:R-:W-:-:S04]  /*0de0*/  FMUL R67, R67, R4 ;  /* 0x0000000443437220 */ /* 0x008fc80000400000 */
[----:B------:R-:W2:Y:S01]  /*0df0*/  MUFU.RCP R35, R35 ;  /* 0x0000002300237308 */ /* 0x000ea20000001000 */
[----:B------:R-:W-:Y:S01]  /*0e00*/  FSETP.GT.AND P2, PT, R13, 8.50705917302346158658e+37, PT ;  /* 0x7e8000000d00780b */ /* 0x000fe20003f44000 */
[----:B----4-:R-:W-:Y:S01]  /*0e10*/  FMUL R4, R10, R9 ;  /* 0x000000090a047220 */ /* 0x010fe20000400000 */
[----:B------:R-:W-:Y:S01]  /*0e20*/  FSEL R8, R29, R42, P5 ;  /* 0x0000002a1d087208 */ /* 0x000fe20002800000 */
[----:B------:R-:W-:-:S04]  /*0e30*/  FMUL R9, R44, 0.25 ;  /* 0x3e8000002c097820 */ /* 0x000fc80000400000 */
[----:B------:R-:W3:Y:S01]  /*0e40*/  MUFU.SQRT R16, R16 ;  /* 0x0000001000107308 */ /* 0x000ee20000002000 */
[----:B------:R-:W-:Y:S01]  /*0e50*/  FSETP.GT.AND P3, PT, R12, 8.50705917302346158658e+37, PT ;  /* 0x7e8000000c00780b */ /* 0x000fe20003f64000 */
[----:B-1----:R-:W-:-:S06]  /*0e60*/  FMUL R39, R39, R8 ;  /* 0x0000000827277220 */ /* 0x002fcc0000400000 */
[----:B------:R-:W1:Y:S01]  /*0e70*/  MUFU.SQRT R18, R18 ;  /* 0x0000001200127308 */ /* 0x000e620000002000 */
[----:B------:R-:W-:-:S07]  /*0e80*/  FSEL R8, R9, R44, P4 ;  /* 0x0000002c09087208 */ /* 0x000fce0002000000 */
[----:B------:R-:W4:Y:S01]  /*0e90*/  MUFU.SQRT R19, R19 ;  /* 0x0000001300137308 */ /* 0x000f220000002000 */
[----:B------:R-:W-:Y:S01]  /*0ea0*/  FMUL R9, R46, 0.25 ;  /* 0x3e8000002e097820 */ /* 0x000fe20000400000 */
[----:B0-----:R-:W-:Y:S01]  /*0eb0*/  FADD R14, R14, 1.00000001335143196e-10 ;  /* 0x2edbe6ff0e0e7421 */ /* 0x001fe20000000000 */
[----:B--2---:R-:W-:Y:S01]  /*0ec0*/  FMUL R35, R35, R8 ;  /* 0x0000000823237220 */ /* 0x004fe20000400000 */
[----:B------:R-:W-:-:S04]  /*0ed0*/  @P2 FMUL R13, R13, 0.25 ;  /* 0x3e8000000d0d2820 */ /* 0x000fc80000400000 */
[----:B------:R-:W0:Y:S01]  /*0ee0*/  MUFU.SQRT R15, R15 ;  /* 0x0000000f000f7308 */ /* 0x000e220000002000 */
[----:B------:R-:W-:Y:S01]  /*0ef0*/  FSEL R8, R9, R46, P3 ;  /* 0x0000002e09087208 */ /* 0x000fe20001800000 */
[----:B------:R-:W-:Y:S01]  /*0f00*/  FMUL R9, R48, 0.25 ;  /* 0x3e80000030097820 */ /* 0x000fe20000400000 */
[----:B---3--:R-:W-:Y:S01]  /*0f10*/  FADD R16, R16, 1.00000001335143196e-10 ;  /* 0x2edbe6ff10107421 */ /* 0x008fe20000000000 */
[----:B-1----:R-:W-:Y:S01]  /*0f20*/  FADD R18, R18, 1.00000001335143196e-10 ;  /* 0x2edbe6ff12127421 */ /* 0x002fe20000000000 */
[----:B------:R-:W-:Y:S01]  /*0f30*/  FSETP.GT.AND P1, PT, R14, 8.50705917302346158658e+37, PT ;  /* 0x7e8000000e00780b */ /* 0x000fe20003f24000 */
[----:B----4-:R-:W-:Y:S01]  /*0f40*/  FADD R19, R19, 1.00000001335143196e-10 ;  /* 0x2edbe6ff13137421 */ /* 0x010fe20000000000 */
[----:B------:R-:W-:Y:S01]  /*0f50*/  @P3 FMUL R12, R12, 0.25 ;  /* 0x3e8000000c0c3820 */ /* 0x000fe20000400000 */
[----:B------:R1:W-:Y:S01]  /*0f60*/  MUFU.RCP R38, R13 ;  /* 0x0000000d00267308 */ /* 0x0003e20000001000 */
[----:B------:R-:W-:Y:S02]  /*0f70*/  FSETP.GT.AND P5, PT, R16, 8.50705917302346158658e+37, PT ;  /* 0x7e8000001000780b */ /* 0x000fe40003fa4000 */
[----:B------:R-:W-:-:S05]  /*0f80*/  FSETP.GT.AND P3, PT, R18, 8.50705917302346158658e+37, PT ;  /* 0x7e8000001200780b */ /* 0x000fca0003f64000 */
[----:B------:R-:W2:Y:S01]  /*0f90*/  MUFU.SQRT R17, R17 ;  /* 0x0000001100117308 */ /* 0x000ea20000002000 */
[----:B-1----:R-:W-:Y:S02]  /*0fa0*/  FSEL R13, R9, R48, P2 ;  /* 0x00000030090d7208 */ /* 0x002fe40001000000 */
[----:B------:R-:W-:Y:S01]  /*0fb0*/  FSETP.GT.AND P2, PT, R19, 8.50705917302346158658e+37, PT ;  /* 0x7e8000001300780b */ /* 0x000fe20003f44000 */
[----:B0-----:R-:W-:-:S04]  /*0fc0*/  FADD R15, R15, 1.00000001335143196e-10 ;  /* 0x2edbe6ff0f0f7421 */ /* 0x001fc80000000000 */
[----:B------:R-:W0:Y:S01]  /*0fd0*/  MUFU.RCP R31, R12 ;  /* 0x0000000c001f7308 */ /* 0x000e220000001000 */
[----:B------:R-:W-:Y:S01]  /*0fe0*/  @P1 FMUL R14, R14, 0.25 ;  /* 0x3e8000000e0e1820 */ /* 0x000fe20000400000 */
[----:B------:R-:W-:-:S06]  /*0ff0*/  FSETP.GT.AND P6, PT, R15, 8.50705917302346158658e+37, PT ;  /* 0x7e8000000f00780b */ /* 0x000fcc0003fc4000 */
[----:B------:R-:W1:Y:S01]  /*1000*/  MUFU.SQRT R36, R36 ;  /* 0x0000002400247308 */ /* 0x000e620000002000 */
[----:B------:R-:W-:Y:S01]  /*1010*/  @P5 FMUL R16, R16, 0.25 ;  /* 0x3e80000010105820 */ /* 0x000fe20000400000 */
[----:B------:R-:W-:Y:S01]  /*1020*/  @P3 FMUL R18, R18, 0.25 ;  /* 0x3e80000012123820 */ /* 0x000fe20000400000 */
[----:B------:R-:W-:Y:S01]  /*1030*/  @P2 FMUL R19, R19, 0.25 ;  /* 0x3e80000013132820 */ /* 0x000fe20000400000 */
[----:B--2---:R-:W-:Y:S01]  /*1040*/  FADD R17, R17, 1.00000001335143196e-10 ;  /* 0x2edbe6ff11117421 */ /* 0x004fe20000000000 */
[----:B------:R-:W2:Y:S03]  /*1050*/  S2UR UR5, SR_CgaCtaId ;  /* 0x00000000000579c3 */ /* 0x000ea60000008800 */
[----:B------:R-:W3:Y:S01]  /*1060*/  MUFU.RCP R34, R14 ;  /* 0x0000000e00227308 */ /* 0x000ee20000001000 */
[----:B0-----:R-:W-:Y:S01]  /*1070*/  FMUL R31, R31, R8 ;  /* 0x000000081f1f7220 */ /* 0x001fe20000400000 */
[----:B------:R-:W-:Y:S01]  /*1080*/  FMUL R38, R38, R13 ;  /* 0x0000000d26267220 */ /* 0x000fe20000400000 */
[----:B------:R-:W-:-:S04]  /*1090*/  IMAD.WIDE R8, R22, 0x4, R6 ;  /* 0x0000000416087825 */ /* 0x000fc800078e0206 */
[----:B------:R-:W-:Y:S01]  /*10a0*/  FMUL R13, R50, 0.25 ;  /* 0x3e800000320d7820 */ /* 0x000fe20000400000 */
[----:B------:R-:W-:Y:S01]  /*10b0*/  FSETP.GT.AND P4, PT, R17, 8.50705917302346158658e+37, PT ;  /* 0x7e8000001100780b */ /* 0x000fe20003f84000 */
[----:B------:R-:W0:Y:S01]  /*10c0*/  MUFU.RCP R10, R16 ;  /* 0x00000010000a7308 */ /* 0x000e220000001000 */
[----:B-1----:R-:W-:Y:S01]  /*10d0*/  FADD R36, R36, 1.00000001335143196e-10 ;  /* 0x2edbe6ff24247421 */ /* 0x002fe20000000000 */
[----:B------:R-:W-:Y:S01]  /*10e0*/  FMUL R29, R54, 0.25 ;  /* 0x3e800000361d7820 */ /* 0x000fe20000400000 */
[----:B------:R-:W-:Y:S01]  /*10f0*/  @P6 FMUL R15, R15, 0.25 ;  /* 0x3e8000000f0f6820 */ /* 0x000fe20000400000 */
[----:B------:R1:W-:Y:S04]  /*1100*/  @!P0 STG.E desc[UR6][R8.64], R11 ;  /* 0x0000000b08008986 */ /* 0x0003e8000c101906 */
[----:B------:R-:W4:Y:S01]  /*1110*/  MUFU.RCP R18, R18 ;  /* 0x0000001200127308 */ /* 0x000f220000001000 */
[----:B------:R-:W-:-:S07]  /*1120*/  FSEL R13, R13, R50, P1 ;  /* 0x000000320d0d7208 */ /* 0x000fce0000800000 */
[----:B------:R-:W5:Y:S01]  /*1130*/  MUFU.RCP R19, R19 ;  /* 0x0000001300137308 */ /* 0x000f620000001000 */
[----:B-1----:R-:W-:Y:S01]  /*1140*/  FMUL R9, R32, 0.25 ;  /* 0x3e80000020097820 */ /* 0x002fe20000400000 */
[----:B------:R-:W-:-:S06]  /*1150*/  FMUL R8, R33, 0.25 ;  /* 0x3e80000021087820 */ /* 0x000fcc0000400000 */
[----:B------:R-:W1:Y:S01]  /*1160*/  MUFU.RCP R65, R65 ;  /* 0x0000004100417308 */ /* 0x000e620000001000 */
[----:B------:R-:W-:Y:S01]  /*1170*/  FSETP.GT.AND P1, PT, R36, 8.50705917302346158658e+37, PT ;  /* 0x7e8000002400780b */ /* 0x000fe20003f24000 */
[----:B---3--:R-:W-:Y:S01]  /*1180*/  FMUL R34, R34, R13 ;  /* 0x0000000d22227220 */ /* 0x008fe20000400000 */
[----:B------:R-:W-:Y:S02]  /*1190*/  FSEL R29, R29, R54, P5 ;  /* 0x000000361d1d7208 */ /* 0x000fe40002800000 */
[----:B------:R-:W-:-:S03]  /*11a0*/  FSEL R13, R9, R32, P3 ;  /* 0x00000020090d7208 */ /* 0x000fc60001800000 */
[----:B------:R3:W1:Y:S01]  /*11b0*/  MUFU.RCP R30, R15 ;  /* 0x0000000f001e7308 */ /* 0x0006620000001000 */
[----:B------:R-:W-:Y:S01]  /*11c0*/  FSEL R12, R8, R33, P2 ;  /* 0x00000021080c7208 */ /* 0x000fe20001000000 */
[----:B------:R-:W-:Y:S01]  /*11d0*/  @P4 FMUL R17, R17, 0.25 ;  /* 0x3e80000011114820 */ /* 0x000fe20000400000 */
[----:B0-----:R-:W-:Y:S01]  /*11e0*/  FMUL R22, R10, R29 ;  /* 0x0000001d0a167220 */ /* 0x001fe20000400000 */
[----:B------:R-:W-:-:S04]  /*11f0*/  IMAD.WIDE R8, R24, 0x4, R6 ;  /* 0x0000000418087825 */ /* 0x000fc800078e0206 */
[----:B----4-:R-:W-:Y:S01]  /*1200*/  FMUL R24, R18, R13 ;  /* 0x0000000d12187220 */ /* 0x010fe20000400000 */
[----:B------:R-:W-:-:S04]  /*1210*/  IMAD.WIDE R10, R26, 0x4, R6 ;  /* 0x000000041a0a7825 */ /* 0x000fc800078e0206 */
[----:B---3--:R-:W-:Y:S01]  /*1220*/  FMUL R15, R52, 0.25 ;  /* 0x3e800000340f7820 */ /* 0x008fe20000400000 */
[----:B-----5:R-:W-:Y:S01]  /*1230*/  FMUL R26, R19, R12 ;  /* 0x0000000c131a7220 */ /* 0x020fe20000400000 */
[----:B-1----:R-:W-:Y:S01]  /*1240*/  FMUL R65, R65, R20 ;  /* 0x0000001441417220 */ /* 0x002fe20000400000 */
[----:B------:R-:W-:Y:S01]  /*1250*/  IMAD.WIDE R12, R41, 0x4, R6 ;  /* 0x00000004290c7825 */ /* 0x000fe200078e0206 */
[----:B------:R0:W1:Y:S01]  /*1260*/  MUFU.RCP R20, R17 ;  /* 0x0000001100147308 */ /* 0x0000620000001000 */
[----:B------:R-:W-:Y:S01]  /*1270*/  SHF.R.U32.HI R58, RZ, 0x4, R0 ;  /* 0x00000004ff3a7819 */ /* 0x000fe20000011600 */
[----:B------:R-:W-:Y:S01]  /*1280*/  UMOV UR4, 0x400 ;  /* 0x0000040000047882 */ /* 0x000fe20000000000 */
[----:B------:R-:W-:Y:S02]  /*1290*/  SHF.L.U32 R41, R0, 0x8, RZ ;  /* 0x0000000800297819 */ /* 0x000fe400000006ff */
[----:B------:R-:W-:Y:S01]  /*12a0*/  FSEL R15, R15, R52, P6 ;  /* 0x000000340f0f7208 */ /* 0x000fe20003000000 */
[----:B--2---:R-:W-:Y:S01]  /*12b0*/  UPRMT UR4, UR5, 0x654, UR4 ;  /* 0x0000065405047896 */ /* 0x004fe20008000004 */
[----:B------:R-:W-:Y:S01]  /*12c0*/  @P1 FMUL R36, R36, 0.25 ;  /* 0x3e80000024241820 */ /* 0x000fe20000400000 */
[----:B------:R-:W-:Y:S01]  /*12d0*/  SGXT.U32 R58, R58, 0x4 ;  /* 0x000000043a3a781a */ /* 0x000fe20000000000 */
[----:B0-----:R-:W-:Y:S01]  /*12e0*/  FMUL R17, R56, 0.25 ;  /* 0x3e80000038117820 */ /* 0x001fe20000400000 */
[----:B------:R-:W-:Y:S01]  /*12f0*/  LOP3.LUT R41, R41, 0xf00, RZ, 0xc0, !PT ;  /* 0x00000f0029297812 */ /* 0x000fe200078ec0ff */
[----:B------:R-:W-:Y:S01]  /*1300*/  FMUL R30, R30, R15 ;  /* 0x0000000f1e1e7220 */ /* 0x000fe20000400000 */
[----:B------:R-:W-:Y:S01]  /*1310*/  IMAD.WIDE R14, R43, 0x4, R6 ;  /* 0x000000042b0e7825 */ /* 0x000fe200078e0206 */
[----:B------:R-:W0:Y:S01]  /*1320*/  MUFU.RCP R36, R36 ;  /* 0x0000002400247308 */ /* 0x000e220000001000 */
[----:B------:R-:W-:-:S02]  /*1330*/  LOP3.LUT R43, R41, R58, RZ, 0xfc, !PT ;  /* 0x0000003a292b7212 */ /* 0x000fc400078efcff */
[----:B------:R-:W-:Y:S02]  /*1340*/  LEA.HI R58, R41, UR4, RZ, 0x1c ;  /* 0x00000004293a7c11 */ /* 0x000fe4000f8fe0ff */
[----:B------:R-:W-:Y:S02]  /*1350*/  FSEL R17, R17, R56, P4 ;  /* 0x0000003811117208 */ /* 0x000fe40002000000 */
[----:B------:R-:W-:Y:S01]  /*1360*/  LEA R43, R43, R58, 0x2 ;  /* 0x0000003a2b2b7211 */ /* 0x000fe200078e10ff */
[----:B------:R-:W-:Y:S02]  /*1370*/  FMUL R58, R37, 0.25 ;  /* 0x3e800000253a7820 */ /* 0x000fe40000400000 */
[----:B-1----:R-:W-:Y:S01]  /*1380*/  FMUL R20, R20, R17 ;  /* 0x0000001114147220 */ /* 0x002fe20000400000 */
[--C-:B------:R-:W-:Y:S01]  /*1390*/  IMAD.WIDE R16, R45, 0x4, R6.reuse ;  /* 0x000000042d107825 */ /* 0x100fe200078e0206 */
[----:B------:R1:W-:Y:S03]  /*13a0*/  @!P0 STG.E desc[UR6][R8.64], R65 ;  /* 0x0000004108008986 */ /* 0x0003e6000c101906 */
[--C-:B------:R-:W-:Y:S01]  /*13b0*/  IMAD.WIDE R18, R47, 0x4, R6.reuse ;  /* 0x000000042f127825 */ /* 0x100fe200078e0206 */
[----:B------:R2:W-:Y:S03]  /*13c0*/  @!P0 STG.E desc[UR6][R10.64], R67 ;  /* 0x000000430a008986 */ /* 0x0005e6000c101906 */
[--C-:B------:R-:W-:Y:S01]  /*13d0*/  IMAD.WIDE R28, R49, 0x4, R6.reuse ;  /* 0x00000004311c7825 */ /* 0x100fe200078e0206 */
[----:B------:R3:W-:Y:S03]  /*13e0*/  STS [R43], R21 ;  /* 0x000000152b007388 */ /* 0x0007e60000000800 */
[--C-:B-1----:R-:W-:Y:S01]  /*13f0*/  IMAD.WIDE R8, R51, 0x4, R6.reuse ;  /* 0x0000000433087825 */ /* 0x102fe200078e0206 */
[----:B------:R-:W-:Y:S03]  /*1400*/  @!P0 STG.E desc[UR6][R12.64], R4 ;  /* 0x000000040c008986 */ /* 0x000fe6000c101906 */
[----:B--2---:R-:W-:Y:S01]  /*1410*/  IMAD.WIDE R10, R53, 0x4, R6 ;  /* 0x00000004350a7825 */ /* 0x004fe200078e0206 */
[----:B------:R-:W-:Y:S01]  /*1420*/  @!P0 STG.E desc[UR6][R14.64], R39 ;  /* 0x000000270e008986 */ /* 0x000fe2000c101906 */
[----:B---3--:R-:W-:-:S02]  /*1430*/  FSEL R21, R58, R37, P1 ;  /* 0x000000253a157208 */ /* 0x008fc40000800000 */
[--C-:B------:R-:W-:Y:S01]  /*1440*/  IMAD.WIDE R62, R55, 0x4, R6.reuse ;  /* 0x00000004373e7825 */ /* 0x100fe200078e0206 */
[----:B------:R-:W-:Y:S03]  /*1450*/  @!P0 STG.E desc[UR6][R16.64], R35 ;  /* 0x0000002310008986 */ /* 0x000fe6000c101906 */
[--C-:B------:R-:W-:Y:S01]  /*1460*/  IMAD.WIDE R64, R57, 0x4, R6.reuse ;  /* 0x0000000439407825 */ /* 0x100fe200078e0206 */
[----:B------:R-:W-:Y:S03]  /*1470*/  @!P0 STG.E desc[UR6][R18.64], R31 ;  /* 0x0000001f12008986 */ /* 0x000fe6000c101906 */
[--C-:B------:R-:W-:Y:S01]  /*1480*/  IMAD.WIDE R66, R61, 0x4, R6.reuse ;  /* 0x000000043d427825 */ /* 0x100fe200078e0206 */
[----:B------:R0:W-:Y:S03]  /*1490*/  STS [R43+0x40], R23 ;  /* 0x000040172b007388 */ /* 0x0001e60000000800 */
[--C-:B------:R-:W-:Y:S01]  /*14a0*/  IMAD.WIDE R60, R60, 0x4, R6.reuse ;  /* 0x000000043c3c7825 */ /* 0x100fe200078e0206 */
[----:B------:R-:W-:Y:S03]  /*14b0*/  @!P0 STG.E desc[UR6][R28.64], R38 ;  /* 0x000000261c008986 */ /* 0x000fe6000c101906 */
[----:B------:R-:W-:Y:S01]  /*14c0*/  IMAD.WIDE R6, R59, 0x4, R6 ;  /* 0x000000043b067825 */ /* 0x000fe200078e0206 */
[----:B------:R1:W-:Y:S03]  /*14d0*/  @!P0 STG.E desc[UR6][R8.64], R34 ;  /* 0x0000002208008986 */ /* 0x0003e6000c101906 */
[----:B0-----:R-:W-:Y:S01]  /*14e0*/  FMUL R23, R36, R21 ;  /* 0x0000001524177220 */ /* 0x001fe20000400000 */
[----:B------:R-:W-:Y:S01]  /*14f0*/  IMAD.SHL.U32 R21, R0, 0x4, RZ ;  /* 0x0000000400157824 */ /* 0x000fe200078e00ff */
[----:B------:R0:W-:Y:S04]  /*1500*/  @!P0 STG.E desc[UR6][R10.64], R30 ;  /* 0x0000001e0a008986 */ /* 0x0001e8000c101906 */
[----:B------:R-:W-:Y:S01]  /*1510*/  @!P0 STG.E desc[UR6][R62.64], R22 ;  /* 0x000000163e008986 */ /* 0x000fe2000c101906 */
[----:B------:R-:W-:-:S03]  /*1520*/  LOP3.LUT R21, R21, 0x3fc, RZ, 0xc0, !PT ;  /* 0x000003fc15157812 */ /* 0x000fc600078ec0ff */
[----:B------:R-:W-:Y:S04]  /*1530*/  @!P0 STG.E desc[UR6][R64.64], R20 ;  /* 0x0000001440008986 */ /* 0x000fe8000c101906 */
[----:B------:R-:W-:Y:S04]  /*1540*/  @!P0 STG.E desc[UR6][R66.64], R24 ;  /* 0x0000001842008986 */ /* 0x000fe8000c101906 */
[----:B------:R-:W-:Y:S04]  /*1550*/  @!P0 STG.E desc[UR6][R60.64], R26 ;  /* 0x0000001a3c008986 */ /* 0x000fe8000c101906 */
[----:B------:R-:W-:Y:S04]  /*1560*/  STS [R43+0x80], R25 ;  /* 0x000080192b007388 */ /* 0x000fe80000000800 */
        /* <DEDUP_REMOVED lines=13> */
[----:B------:R2:W-:Y:S01]  /*1640*/  @!P0 STG.E desc[UR6][R6.64], R23 ;  /* 0x0000001706008986 */ /* 0x0005e2000c101906 */
[----:B------:R-:W-:-:S02]  /*1650*/  LOP3.LUT R12, R21, 0x400, RZ, 0xfc, !PT ;  /* 0x00000400150c7812 */ /* 0x000fc400078efcff */
[----:B------:R-:W-:Y:S02]  /*1660*/  LOP3.LUT R13, R21, 0x800, RZ, 0xfc, !PT ;  /* 0x00000800150d7812 */ /* 0x000fe400078efcff */
[----:B------:R-:W-:Y:S02]  /*1670*/  SHF.R.U32.HI R4, RZ, 0x2, R0 ;  /* 0x00000002ff047819 */ /* 0x000fe40000011600 */
[----:B------:R-:W-:Y:S02]  /*1680*/  SHF.R.U32.HI R12, RZ, 0x4, R12 ;  /* 0x00000004ff0c7819 */ /* 0x000fe4000001160c */
[----:B------:R-:W-:Y:S02]  /*1690*/  SHF.R.U32.HI R13, RZ, 0x4, R13 ;  /* 0x00000004ff0d7819 */ /* 0x000fe4000001160d */
[----:B------:R-:W-:Y:S02]  /*16a0*/  LOP3.LUT R4, R4, 0x30, RZ, 0xc0, !PT ;  /* 0x0000003004047812 */ /* 0x000fe400078ec0ff */
[----:B------:R-:W-:-:S02]  /*16b0*/  LOP3.LUT R12, R12, 0x70, RZ, 0xc0, !PT ;  /* 0x000000700c0c7812 */ /* 0x000fc400078ec0ff */
[----:B------:R-:W-:Y:S02]  /*16c0*/  LOP3.LUT R13, R13, 0xb0, RZ, 0xc0, !PT ;  /* 0x000000b00d0d7812 */ /* 0x000fe400078ec0ff */
[----:B-1----:R-:W-:Y:S02]  /*16d0*/  IADD3 R8, R4, UR4, RZ ;  /* 0x0000000404087c10 */ /* 0x002fe4000fffe0ff */
[----:B------:R-:W-:Y:S02]  /*16e0*/  IADD3 R12, R12, UR4, RZ ;  /* 0x000000040c0c7c10 */ /* 0x000fe4000fffe0ff */
[----:B0-----:R-:W-:Y:S01]  /*16f0*/  IADD3 R10, R13, UR4, RZ ;  /* 0x000000040d0a7c10 */ /* 0x001fe2000fffe0ff */
[C---:B------:R-:W-:Y:S01]  /*1700*/  IMAD R16, R21.reuse, 0x4, R8 ;  /* 0x0000000415107824 */ /* 0x040fe200078e0208 */
[----:B------:R-:W-:Y:S01]  /*1710*/  BAR.SYNC.DEFER_BLOCKING 0x0 ;  /* 0x0000000000007b1d */ /* 0x000fe20000010000 */
[C---:B------:R-:W-:Y:S02]  /*1720*/  LEA R12, R21.reuse, R12, 0x2 ;  /* 0x0000000c150c7211 */ /* 0x040fe400078e10ff */
[----:B------:R-:W-:-:S02]  /*1730*/  LEA R10, R21, R10, 0x2 ;  /* 0x0000000a150a7211 */ /* 0x000fc400078e10ff */
[----:B------:R-:W-:-:S04]  /*1740*/  SHF.L.U32 R4, R0, 0x2, RZ ;  /* 0x0000000200047819 */ /* 0x000fc800000006ff */
[----:B------:R-:W-:-:S04]  /*1750*/  LOP3.LUT R4, R4, 0xfc, RZ, 0xc0, !PT ;  /* 0x000000fc04047812 */ /* 0x000fc800078ec0ff */
[----:B--2---:R-:W-:Y:S01]  /*1760*/  PRMT R7, R4, 0x6540, R3 ;  /* 0x0000654004077816 */ /* 0x004fe20000000003 */
[----:B------:R-:W0:Y:S04]  /*1770*/  LDS.128 R16, [R16] ;  /* 0x0000000010107984 */ /* 0x000e280000000c00 */
[----:B------:R-:W1:Y:S04]  /*1780*/  LDS.128 R12, [R12+0x1000] ;  /* 0x001000000c0c7984 */ /* 0x000e680000000c00 */
[----:B------:R-:W2:Y:S01]  /*1790*/  LDS.128 R8, [R10+0x2000] ;  /* 0x002000000a087984 */ /* 0x000ea20000000c00 */
[----:B------:R-:W-:-:S02]  /*17a0*/  LEA.HI R4, R2, R7, RZ, 0x9 ;  /* 0x0000000702047211 */ /* 0x000fc400078f48ff */
[----:B------:R-:W3:Y:S01]  /*17b0*/  LDC.64 R2, c[0x0][0x228] ;  /* 0x00008a00ff027b82 */ /* 0x000ee20000000a00 */
[----:B------:R-:W-:Y:S02]  /*17c0*/  SHF.R.U32.HI R6, RZ, 0x6, R0 ;  /* 0x00000006ff067819 */ /* 0x000fe40000011600 */
[----:B------:R-:W-:Y:S02]  /*17d0*/  LOP3.LUT R0, R4, 0xfffffe00, RZ, 0xc0, !PT ;  /* 0xfffffe0004007812 */ /* 0x000fe400078ec0ff */
[----:B------:R-:W-:Y:S02]  /*17e0*/  SGXT.U32 R6, R6, 0x2 ;  /* 0x000000020606781a */ /* 0x000fe40000000000 */
[----:B------:R-:W-:Y:S02]  /*17f0*/  IADD3 R7, R7, -R0, RZ ;  /* 0x8000000007077210 */ /* 0x000fe40007ffe0ff */
[----:B------:R-:W-:Y:S02]  /*1800*/  SHF.R.S32.HI R4, RZ, 0x9, R4 ;  /* 0x00000009ff047819 */ /* 0x000fe40000011404 */
[----:B------:R-:W-:-:S03]  /*1810*/  LOP3.LUT R6, R6, R5, RZ, 0xfc, !PT ;  /* 0x0000000506067212 */ /* 0x000fc600078efcff */
[----:B------:R-:W-:Y:S01]  /*1820*/  IMAD R7, R4, 0x1200, R7 ;  /* 0x0000120004077824 */ /* 0x000fe200078e0207 */
[C---:B------:R-:W-:Y:S02]  /*1830*/  LOP3.LUT R4, R6.reuse, 0x4, RZ, 0xfc, !PT ;  /* 0x0000000406047812 */ /* 0x040fe400078efcff */
[C---:B------:R-:W-:Y:S02]  /*1840*/  LOP3.LUT R0, R6.reuse, 0x8, RZ, 0xfc, !PT ;  /* 0x0000000806007812 */ /* 0x040fe400078efcff */
[----:B------:R-:W-:Y:S02]  /*1850*/  ISETP.GE.AND P1, PT, R6, 0x9, PT ;  /* 0x000000090600780c */ /* 0x000fe40003f26270 */
[----:B------:R-:W-:Y:S02]  /*1860*/  ISETP.GE.AND P2, PT, R4, 0x9, PT ;  /* 0x000000090400780c */ /* 0x000fe40003f46270 */
[----:B------:R-:W-:Y:S02]  /*1870*/  LOP3.LUT R20, R21, 0xc00, RZ, 0xfc, !PT ;  /* 0x00000c0015147812 */ /* 0x000fe400078efcff */
[----:B------:R-:W-:-:S02]  /*1880*/  ISETP.GE.AND P3, PT, R0, 0x9, PT ;  /* 0x000000090000780c */ /* 0x000fc40003f66270 */
[-C--:B------:R-:W-:Y:S02]  /*1890*/  LEA R25, R6, R7.reuse, 0x9 ;  /* 0x0000000706197211 */ /* 0x080fe400078e48ff */
[----:B------:R-:W-:Y:S01]  /*18a0*/  ISETP.GE.AND P0, PT, R5, RZ, PT ;  /* 0x000000ff0500720c */ /* 0x000fe20003f06270 */
[----:B------:R-:W-:Y:S01]  /*18b0*/  IMAD R23, R4, 0x200, R7 ;  /* 0x0000020004177824 */ /* 0x000fe200078e0207 */
[----:B------:R-:W-:Y:S02]  /*18c0*/  LEA R27, R0, R7, 0x9 ;  /* 0x00000007001b7211 */ /* 0x000fe400078e48ff */
[----:B------:R-:W-:Y:S01]  /*18d0*/  SHF.R.U32.HI R20, RZ, 0x4, R20 ;  /* 0x00000004ff147819 */ /* 0x000fe20000011614 */
[----:B---3--:R-:W-:-:S03]  /*18e0*/  IMAD.WIDE R4, R25, 0x4, R2 ;  /* 0x0000000419047825 */ /* 0x008fc600078e0202 */
[----:B------:R-:W-:Y:S01]  /*18f0*/  LOP3.LUT R20, R20, 0xf0, RZ, 0xc0, !PT ;  /* 0x000000f014147812 */ /* 0x000fe200078ec0ff */
[--C-:B------:R-:W-:Y:S01]  /*1900*/  IMAD.WIDE R6, R23, 0x4, R2.reuse ;  /* 0x0000000417067825 */ /* 0x100fe200078e0202 */
[----:B0-----:R0:W-:Y:S03]  /*1910*/  @!P1 STG.E.128 desc[UR6][R4.64], R16 ;  /* 0x0000001004009986 */ /* 0x0011e6000c101d06 */
[----:B------:R-:W-:Y:S01]  /*1920*/  IMAD.WIDE R22, R27, 0x4, R2 ;  /* 0x000000041b167825 */ /* 0x000fe200078e0202 */
[----:B------:R-:W-:Y:S01]  /*1930*/  IADD3 R20, R20, UR4, RZ ;  /* 0x0000000414147c10 */ /* 0x000fe2000fffe0ff */
[----:B-1----:R0:W-:Y:S04]  /*1940*/  @!P2 STG.E.128 desc[UR6][R6.64], R12 ;  /* 0x0000000c0600a986 */ /* 0x0021e8000c101d06 */
[----:B--2---:R0:W-:Y:S01]  /*1950*/  @!P3 STG.E.128 desc[UR6][R22.64], R8 ;  /* 0x000000081600b986 */ /* 0x0041e2000c101d06 */
[----:B------:R-:W-:Y:S01]  /*1960*/  LEA R20, R21, R20, 0x2 ;  /* 0x0000001415147211 */ /* 0x000fe200078e10ff */
[----:B0-----:R-:W-:Y:S06]  /*1970*/  @P0 EXIT ;  /* 0x000000000000094d */ /* 0x001fec0003800000 */
[----:B0-----:R-:W0:Y:S01]  /*1980*/  LDS.128 R20, [R20+0x3000] ;  /* 0x0030000014147984 */ /* 0x001e220000000c00 */
[----:B------:R-:W-:-:S05]  /*1990*/  IADD3 R25, R25, 0x1800, RZ ;  /* 0x0000180019197810 */ /* 0x000fca0007ffe0ff */
[----:B------:R-:W-:-:S05]  /*19a0*/  IMAD.WIDE R2, R25, 0x4, R2 ;  /* 0x0000000419027825 */ /* 0x000fca00078e0202 */
[----:B0-----:R-:W-:Y:S01]  /*19b0*/  STG.E.128 desc[UR6][R2.64], R20 ;  /* 0x0000001402007986 */ /* 0x001fe2000c101d06 */
[----:B------:R-:W-:Y:S05]  /*19c0*/  EXIT ;  /* 0x000000000000794d */ /* 0x000fea0003800000 */
.L_x_0:
[----:B------:R-:W-:-:S00]  /*19d0*/  BRA `(.L_x_0) ;  /* 0xfffffffc00fc7947 */ /* 0x000fc0000383ffff */
[----:B------:R-:W-:-:S00]  /*19e0*/  NOP ;  /* 0x0000000000007918 */ /* 0x000fc00000000000 */
        /* <DEDUP_REMOVED lines=9> */
.L_x_1:


//--------------------- .nv.global.init           --------------------------
	.section	.nv.global.init,"aw",@progbits
.nv.global.init:
	.type		_$_str,@object
	.size		_$_str,(_$_str_$_2 - _$_str)
_$_str:
        /*0000*/ 	.byte	0x5f, 0x5f, 0x43, 0x55, 0x44, 0x41, 0x5f, 0x46, 0x54, 0x5a, 0x00
	.type		_$_str_$_2,@object
	.size		_$_str_$_2,(.L_1 - _$_str_$_2)
_$_str_$_2:
        /*000b*/ 	.byte	0x5f, 0x5f, 0x43, 0x55, 0x44, 0x41, 0x5f, 0x50, 0x52, 0x45, 0x43, 0x5f, 0x53, 0x51, 0x52, 0x54
        /*001b*/ 	.byte	0x00
.L_1:


//--------------------- .nv.shared.triton_poi_fused_add_convolution_div_sqrt_31 --------------------------
	.section	.nv.shared.triton_poi_fused_add_convolution_div_sqrt_31,"aw",@nobits
	.sectionflags	@""
	.align	16
	.zero		1024


//--------------------- .nv.constant0.triton_poi_fused_add_convolution_div_sqrt_31 --------------------------
	.section	.nv.constant0.triton_poi_fused_add_convolution_div_sqrt_31,"a",@progbits
	.sectionflags	@""
	.align	4
.nv.constant0.triton_poi_fused_add_convolution_div_sqrt_31:
	.zero		568
